//
// Generated by NVIDIA NVVM Compiler
//
// Compiler Build ID: CL-36424714
// Cuda compilation tools, release 13.0, V13.0.88
// Based on NVVM 20.0.0
//

.version 9.0
.target sm_100
.address_size 64

	// .globl	_Z21count_3d_equal_kernelPKiPiiiii

.visible .entry _Z21count_3d_equal_kernelPKiPiiiii(
	.param .u64 .ptr .align 1 _Z21count_3d_equal_kernelPKiPiiiii_param_0,
	.param .u64 .ptr .align 1 _Z21count_3d_equal_kernelPKiPiiiii_param_1,
	.param .u32 _Z21count_3d_equal_kernelPKiPiiiii_param_2,
	.param .u32 _Z21count_3d_equal_kernelPKiPiiiii_param_3,
	.param .u32 _Z21count_3d_equal_kernelPKiPiiiii_param_4,
	.param .u32 _Z21count_3d_equal_kernelPKiPiiiii_param_5
)
{


	ret;

}


// ===== COMPILED SASS (sm_100) =====

	.target	sm_100

	.elftype	@"ET_EXEC"


//--------------------- .note.nv.tkinfo           --------------------------
	.section	.note.nv.tkinfo,"",@"SHT_NOTE"
	.sectionflags	@"SHF_NOTE_NV_TKINFO"
	.tkinfo
        /*0018*/ 	.word	0x00000002
        /*0030*/ 	.string	""
        /*0030*/ 	.string	"ptxas"
        /*0030*/ 	.string	"Cuda compilation tools, release 13.0, V13.0.88"
        /*0030*/ 	.string	"Build cuda_13.0.r13.0/compiler.36424714_0"
        /*0030*/ 	.string	"-arch sm_100 -m 64 "



//--------------------- .note.nv.cuinfo           --------------------------
	.section	.note.nv.cuinfo,"",@"SHT_NOTE"
	.sectionflags	@"SHF_NOTE_NV_CUINFO"
        /*0018*/ 	.short	0x0002
        /*001a*/ 	.short	0x0064
        /*001c*/ 	.short	0x0082
	.zero		2


//--------------------- .nv.info                  --------------------------
	.section	.nv.info,"",@"SHT_CUDA_INFO"
	.align	4


	//----- nvinfo : EIATTR_REGCOUNT
	.align		4
        /*0000*/ 	.byte	0x04, 0x2f
        /*0002*/ 	.short	(.L_1 - .L_0)
	.align		4
.L_0:
        /*0004*/ 	.word	index@(_Z21count_3d_equal_kernelPKiPiiiii)
        /*0008*/ 	.word	0x00000004


	//----- nvinfo : EIATTR_FRAME_SIZE
	.align		4
.L_1:
        /*000c*/ 	.byte	0x04, 0x11
        /*000e*/ 	.short	(.L_3 - .L_2)
	.align		4
.L_2:
        /*0010*/ 	.word	index@(_Z21count_3d_equal_kernelPKiPiiiii)
        /*0014*/ 	.word	0x00000000


	//----- nvinfo : EIATTR_MIN_STACK_SIZE
	.align		4
.L_3:
        /*0018*/ 	.byte	0x04, 0x12
        /*001a*/ 	.short	(.L_5 - .L_4)
	.align		4
.L_4:
        /*001c*/ 	.word	index@(_Z21count_3d_equal_kernelPKiPiiiii)
        /*0020*/ 	.word	0x00000000
.L_5:


//--------------------- .nv.compat                --------------------------
	.section	.nv.compat,"",@"SHT_CUDA_COMPAT_INFO"
	.align	4
        /*0000*/ 	.byte	0x02, 0x09, 0x00, 0x00, 0x02, 0x02, 0x01, 0x00, 0x02, 0x05, 0x05, 0x00, 0x03, 0x07, 0x01, 0x01
        /*0010*/ 	.byte	0x02, 0x03, 0x00, 0x00, 0x02, 0x06, 0x01, 0x00, 0x04, 0x0b, 0x08, 0x00, 0x09, 0x00, 0x00, 0x00
        /*0020*/ 	.byte	0x00, 0x00, 0x00, 0x00


//--------------------- .nv.info._Z21count_3d_equal_kernelPKiPiiiii --------------------------
	.section	.nv.info._Z21count_3d_equal_kernelPKiPiiiii,"",@"SHT_CUDA_INFO"
	.sectionflags	@""
	.align	4


	//----- nvinfo : EIATTR_CUDA_API_VERSION
	.align		4
        /*0000*/ 	.byte	0x04, 0x37
        /*0002*/ 	.short	(.L_7 - .L_6)
.L_6:
        /*0004*/ 	.word	0x00000082


	//----- nvinfo : EIATTR_KPARAM_INFO
	.align		4
.L_7:
        /*0008*/ 	.byte	0x04, 0x17
        /*000a*/ 	.short	(.L_9 - .L_8)
.L_8:
        /*000c*/ 	.word	0x00000000
        /*0010*/ 	.short	0x0005
        /*0012*/ 	.short	0x001c
        /*0014*/ 	.byte	0x00, 0xf0, 0x11, 0x00


	//----- nvinfo : EIATTR_KPARAM_INFO
	.align		4
.L_9:
        /*0018*/ 	.byte	0x04, 0x17
        /*001a*/ 	.short	(.L_11 - .L_10)
.L_10:
        /*001c*/ 	.word	0x00000000
        /*0020*/ 	.short	0x0004
        /*0022*/ 	.short	0x0018
        /*0024*/ 	.byte	0x00, 0xf0, 0x11, 0x00


	//----- nvinfo : EIATTR_KPARAM_INFO
	.align		4
.L_11:
        /*0028*/ 	.byte	0x04, 0x17
        /*002a*/ 	.short	(.L_13 - .L_12)
.L_12:
        /*002c*/ 	.word	0x00000000
        /*0030*/ 	.short	0x0003
        /*0032*/ 	.short	0x0014
        /*0034*/ 	.byte	0x00, 0xf0, 0x11, 0x00


	//----- nvinfo : EIATTR_KPARAM_INFO
	.align		4
.L_13:
        /*0038*/ 	.byte	0x04, 0x17
        /*003a*/ 	.short	(.L_15 - .L_14)
.L_14:
        /*003c*/ 	.word	0x00000000
        /*0040*/ 	.short	0x0002
        /*0042*/ 	.short	0x0010
        /*0044*/ 	.byte	0x00, 0xf0, 0x11, 0x00


	//----- nvinfo : EIATTR_KPARAM_INFO
	.align		4
.L_15:
        /*0048*/ 	.byte	0x04, 0x17
        /*004a*/ 	.short	(.L_17 - .L_16)
.L_16:
        /*004c*/ 	.word	0x00000000
        /*0050*/ 	.short	0x0001
        /*0052*/ 	.short	0x0008
        /*0054*/ 	.byte	0x00, 0xf5, 0x21, 0x00


	//----- nvinfo : EIATTR_KPARAM_INFO
	.align		4
.L_17:
        /*0058*/ 	.byte	0x04, 0x17
        /*005a*/ 	.short	(.L_19 - .L_18)
.L_18:
        /*005c*/ 	.word	0x00000000
        /*0060*/ 	.short	0x0000
        /*0062*/ 	.short	0x0000
        /*0064*/ 	.byte	0x00, 0xf5, 0x21, 0x00


	//----- nvinfo : EIATTR_SPARSE_MMA_MASK
	.align		4
.L_19:
        /*0068*/ 	.byte	0x03, 0x50
        /*006a*/ 	.short	0x0000


	//----- nvinfo : EIATTR_MAXREG_COUNT
	.align		4
        /*006c*/ 	.byte	0x03, 0x1b
        /*006e*/ 	.short	0x00ff


	//----- nvinfo : EIATTR_MERCURY_ISA_VERSION
	.align		4
        /*0070*/ 	.byte	0x03, 0x5f
        /*0072*/ 	.short	0x0101


	//----- nvinfo : EIATTR_VRC_CTA_INIT_COUNT
	.align		4
        /*0074*/ 	.byte	0x02, 0x4a
	.zero		1
	.zero		1


	//----- nvinfo : EIATTR_EXIT_INSTR_OFFSETS
	.align		4
        /*0078*/ 	.byte	0x04, 0x1c
        /*007a*/ 	.short	(.L_21 - .L_20)


	//   ....[0]....
.L_20:
        /*007c*/ 	.word	0x00000010


	//----- nvinfo : EIATTR_CBANK_PARAM_SIZE
	.align		4
.L_21:
        /*0080*/ 	.byte	0x03, 0x19
        /*0082*/ 	.short	0x0020


	//----- nvinfo : EIATTR_PARAM_CBANK
	.align		4
        /*0084*/ 	.byte	0x04, 0x0a
        /*0086*/ 	.short	(.L_23 - .L_22)
	.align		4
.L_22:
        /*0088*/ 	.word	index@(.nv.constant0._Z21count_3d_equal_kernelPKiPiiiii)
        /*008c*/ 	.short	0x0380
        /*008e*/ 	.short	0x0020


	//----- nvinfo : EIATTR_SW_WAR
	.align		4
.L_23:
        /*0090*/ 	.byte	0x04, 0x36
        /*0092*/ 	.short	(.L_25 - .L_24)
.L_24:
        /*0094*/ 	.word	0x00000008
.L_25:


//--------------------- .nv.callgraph             --------------------------
	.section	.nv.callgraph,"",@"SHT_CUDA_CALLGRAPH"
	.align	4
	.sectionentsize	8
	.align		4
        /*0000*/ 	.word	0x00000000
	.align		4
        /*0004*/ 	.word	0xffffffff
	.align		4
        /*0008*/ 	.word	0x00000000
	.align		4
        /*000c*/ 	.word	0xfffffffe
	.align		4
        /*0010*/ 	.word	0x00000000
	.align		4
        /*0014*/ 	.word	0xfffffffd
	.align		4
        /*0018*/ 	.word	0x00000000
	.align		4
        /*001c*/ 	.word	0xfffffffc


//--------------------- .text._Z21count_3d_equal_kernelPKiPiiiii --------------------------
	.section	.text._Z21count_3d_equal_kernelPKiPiiiii,"ax",@progbits
	.align	128
        .global         _Z21count_3d_equal_kernelPKiPiiiii
        .type           _Z21count_3d_equal_kernelPKiPiiiii,@function
        .size           _Z21count_3d_equal_kernelPKiPiiiii,(.L_x_1 - _Z21count_3d_equal_kernelPKiPiiiii)
        .other          _Z21count_3d_equal_kernelPKiPiiiii,@"STO_CUDA_ENTRY STV_DEFAULT"
_Z21count_3d_equal_kernelPKiPiiiii:
.text._Z21count_3d_equal_kernelPKiPiiiii:
[----:B------:R-:W-:Y:S01]  /*0000*/  LDC R1, c[0x0][0x37c] ;  /* 0x0000df00ff017b82 */ /* 0x000fe20000000800 */
[----:B------:R-:W-:Y:S05]  /*0010*/  EXIT ;  /* 0x000000000000794d */ /* 0x000fea0003800000 */
.L_x_0:
[----:B------:R-:W-:-:S00]  /*0020*/  BRA `(.L_x_0) ;  /* 0xfffffffc00fc7947 */ /* 0x000fc0000383ffff */
[----:B------:R-:W-:-:S00]  /*0030*/  NOP ;  /* 0x0000000000007918 */ /* 0x000fc00000000000 */
        /* <DEDUP_REMOVED lines=12> */
.L_x_1:


//--------------------- .nv.shared.reserved.0     --------------------------
	.section	.nv.shared.reserved.0,"aw",@nobits
	.weak		__nv_reservedSMEM_offset_0_alias
	.size		__nv_reservedSMEM_offset_0_alias, 0, 64
	.other		__nv_reservedSMEM_offset_0_alias,@"STO_CUDA_RESERVED_SHARED STV_DEFAULT"
__nv_reservedSMEM_offset_0_alias:
	.zero		0
	.zero		64


//--------------------- .nv.constant0._Z21count_3d_equal_kernelPKiPiiiii --------------------------
	.section	.nv.constant0._Z21count_3d_equal_kernelPKiPiiiii,"a",@progbits
	.sectionflags	@""
	.align	4
.nv.constant0._Z21count_3d_equal_kernelPKiPiiiii:
	.zero		928


//--------------------- SYMBOLS --------------------------

	.type		.nv.reservedSmem.offset0,@object
	.size		.nv.reservedSmem.offset0,0x4
